//
// Generated by NVIDIA NVVM Compiler
//
// Compiler Build ID: CL-36424714
// Cuda compilation tools, release 13.0, V13.0.88
// Based on NVVM 20.0.0
//

.version 9.0
.target sm_100
.address_size 64

	// .globl	_Z18GaussianBlurKernelPKfPfiiiiS1_

.visible .entry _Z18GaussianBlurKernelPKfPfiiiiS1_(
	.param .u64 .ptr .align 1 _Z18GaussianBlurKernelPKfPfiiiiS1__param_0,
	.param .u64 .ptr .align 1 _Z18GaussianBlurKernelPKfPfiiiiS1__param_1,
	.param .u32 _Z18GaussianBlurKernelPKfPfiiiiS1__param_2,
	.param .u32 _Z18GaussianBlurKernelPKfPfiiiiS1__param_3,
	.param .u32 _Z18GaussianBlurKernelPKfPfiiiiS1__param_4,
	.param .u32 _Z18GaussianBlurKernelPKfPfiiiiS1__param_5,
	.param .u64 .ptr .align 1 _Z18GaussianBlurKernelPKfPfiiiiS1__param_6
)
{
	.reg .pred 	%p<13>;
	.reg .b32 	%r<109>;
	.reg .b32 	%f<71>;
	.reg .b64 	%rd<63>;

	ld.param.u64 	%rd7, [_Z18GaussianBlurKernelPKfPfiiiiS1__param_0];
	ld.param.u64 	%rd6, [_Z18GaussianBlurKernelPKfPfiiiiS1__param_1];
	ld.param.u32 	%r67, [_Z18GaussianBlurKernelPKfPfiiiiS1__param_2];
	ld.param.u32 	%r68, [_Z18GaussianBlurKernelPKfPfiiiiS1__param_3];
	ld.param.u32 	%r69, [_Z18GaussianBlurKernelPKfPfiiiiS1__param_4];
	ld.param.u64 	%rd8, [_Z18GaussianBlurKernelPKfPfiiiiS1__param_6];
	cvta.to.global.u64 	%rd1, %rd8;
	cvta.to.global.u64 	%rd2, %rd7;
	mov.u32 	%r70, %ctaid.x;
	mov.u32 	%r1, %ntid.x;
	mov.u32 	%r71, %tid.x;
	mad.lo.s32 	%r88, %r70, %r1, %r71;
	mul.lo.s32 	%r3, %r68, %r67;
	setp.ge.s32 	%p1, %r88, %r3;
	@%p1 bra 	$L__BB0_18;
	mov.u32 	%r72, %nctaid.x;
	mul.lo.s32 	%r4, %r1, %r72;
	add.s64 	%rd3, %rd1, 16;
	cvta.to.global.u64 	%rd4, %rd6;
$L__BB0_2:
	div.s32 	%r73, %r88, %r69;
	mul.lo.s32 	%r74, %r73, %r69;
	sub.s32 	%r75, %r88, %r74;
	div.s32 	%r76, %r73, %r69;
	mul.lo.s32 	%r77, %r76, %r69;
	sub.s32 	%r78, %r73, %r77;
	add.s32 	%r79, %r78, %r69;
	add.s32 	%r80, %r75, %r69;
	max.s32 	%r89, %r78, 0;
	max.s32 	%r7, %r75, 0;
	min.s32 	%r8, %r79, %r68;
	min.s32 	%r9, %r80, %r67;
	mul.lo.s32 	%r81, %r3, %r76;
	cvt.s64.s32 	%rd5, %r81;
	setp.ge.s32 	%p2, %r89, %r8;
	mov.f32 	%f69, 0f00000000;
	@%p2 bra 	$L__BB0_17;
	sub.s32 	%r10, %r9, %r7;
	and.b32  	%r11, %r10, 7;
	add.s32 	%r12, %r11, -1;
	and.b32  	%r13, %r10, 3;
	and.b32  	%r14, %r10, 1;
	add.s32 	%r15, %r7, 2;
	add.s32 	%r16, %r7, 3;
	add.s32 	%r17, %r7, 4;
	add.s32 	%r18, %r7, 6;
	and.b32  	%r83, %r10, -8;
	neg.s32 	%r19, %r83;
	mov.f32 	%f69, 0f00000000;
	mov.b32 	%r108, 0;
$L__BB0_4:
	setp.ge.s32 	%p3, %r7, %r9;
	@%p3 bra 	$L__BB0_16;
	sub.s32 	%r84, %r7, %r9;
	setp.gt.u32 	%p4, %r84, -8;
	mul.lo.s32 	%r22, %r89, %r67;
	mov.u32 	%r102, %r7;
	mov.u32 	%r103, %r108;
	@%p4 bra 	$L__BB0_8;
	add.s32 	%r92, %r7, %r22;
	add.s32 	%r99, %r92, 1;
	add.s32 	%r98, %r15, %r22;
	add.s32 	%r97, %r16, %r22;
	add.s32 	%r96, %r17, %r22;
	add.s32 	%r95, %r92, 5;
	add.s32 	%r94, %r18, %r22;
	add.s32 	%r93, %r92, 7;
	mov.u32 	%r91, %r19;
	mov.u32 	%r102, %r7;
	mov.u32 	%r103, %r108;
$L__BB0_7:
	.pragma "nounroll";
	cvt.s64.s32 	%rd9, %r99;
	add.s64 	%rd10, %rd5, %rd9;
	shl.b64 	%rd11, %rd10, 2;
	add.s64 	%rd12, %rd2, %rd11;
	cvt.s64.s32 	%rd13, %r98;
	add.s64 	%rd14, %rd5, %rd13;
	shl.b64 	%rd15, %rd14, 2;
	add.s64 	%rd16, %rd2, %rd15;
	cvt.s64.s32 	%rd17, %r97;
	add.s64 	%rd18, %rd5, %rd17;
	shl.b64 	%rd19, %rd18, 2;
	add.s64 	%rd20, %rd2, %rd19;
	cvt.s64.s32 	%rd21, %r96;
	add.s64 	%rd22, %rd5, %rd21;
	shl.b64 	%rd23, %rd22, 2;
	add.s64 	%rd24, %rd2, %rd23;
	cvt.s64.s32 	%rd25, %r95;
	add.s64 	%rd26, %rd5, %rd25;
	shl.b64 	%rd27, %rd26, 2;
	add.s64 	%rd28, %rd2, %rd27;
	cvt.s64.s32 	%rd29, %r94;
	add.s64 	%rd30, %rd5, %rd29;
	shl.b64 	%rd31, %rd30, 2;
	add.s64 	%rd32, %rd2, %rd31;
	cvt.s64.s32 	%rd33, %r93;
	add.s64 	%rd34, %rd5, %rd33;
	shl.b64 	%rd35, %rd34, 2;
	add.s64 	%rd36, %rd2, %rd35;
	cvt.s64.s32 	%rd37, %r92;
	add.s64 	%rd38, %rd5, %rd37;
	shl.b64 	%rd39, %rd38, 2;
	add.s64 	%rd40, %rd2, %rd39;
	mul.wide.s32 	%rd41, %r103, 4;
	add.s64 	%rd42, %rd3, %rd41;
	ld.global.f32 	%f18, [%rd40];
	ld.global.f32 	%f19, [%rd42+-16];
	fma.rn.f32 	%f20, %f18, %f19, %f69;
	ld.global.f32 	%f21, [%rd12];
	ld.global.f32 	%f22, [%rd42+-12];
	fma.rn.f32 	%f23, %f21, %f22, %f20;
	ld.global.f32 	%f24, [%rd16];
	ld.global.f32 	%f25, [%rd42+-8];
	fma.rn.f32 	%f26, %f24, %f25, %f23;
	ld.global.f32 	%f27, [%rd20];
	ld.global.f32 	%f28, [%rd42+-4];
	fma.rn.f32 	%f29, %f27, %f28, %f26;
	ld.global.f32 	%f30, [%rd24];
	ld.global.f32 	%f31, [%rd42];
	fma.rn.f32 	%f32, %f30, %f31, %f29;
	ld.global.f32 	%f33, [%rd28];
	ld.global.f32 	%f34, [%rd42+4];
	fma.rn.f32 	%f35, %f33, %f34, %f32;
	ld.global.f32 	%f36, [%rd32];
	ld.global.f32 	%f37, [%rd42+8];
	fma.rn.f32 	%f38, %f36, %f37, %f35;
	ld.global.f32 	%f39, [%rd36];
	ld.global.f32 	%f40, [%rd42+12];
	fma.rn.f32 	%f69, %f39, %f40, %f38;
	add.s32 	%r103, %r103, 8;
	add.s32 	%r102, %r102, 8;
	add.s32 	%r99, %r99, 8;
	add.s32 	%r98, %r98, 8;
	add.s32 	%r97, %r97, 8;
	add.s32 	%r96, %r96, 8;
	add.s32 	%r95, %r95, 8;
	add.s32 	%r94, %r94, 8;
	add.s32 	%r93, %r93, 8;
	add.s32 	%r92, %r92, 8;
	add.s32 	%r91, %r91, 8;
	setp.ne.s32 	%p5, %r91, 0;
	@%p5 bra 	$L__BB0_7;
$L__BB0_8:
	add.s32 	%r108, %r10, %r108;
	setp.eq.s32 	%p6, %r11, 0;
	@%p6 bra 	$L__BB0_16;
	setp.lt.u32 	%p7, %r12, 3;
	@%p7 bra 	$L__BB0_11;
	add.s32 	%r85, %r102, %r22;
	cvt.s64.s32 	%rd43, %r85;
	add.s64 	%rd44, %rd43, %rd5;
	shl.b64 	%rd45, %rd44, 2;
	add.s64 	%rd46, %rd2, %rd45;
	ld.global.f32 	%f42, [%rd46];
	mul.wide.s32 	%rd47, %r103, 4;
	add.s64 	%rd48, %rd1, %rd47;
	ld.global.f32 	%f43, [%rd48];
	fma.rn.f32 	%f44, %f42, %f43, %f69;
	ld.global.f32 	%f45, [%rd46+4];
	ld.global.f32 	%f46, [%rd48+4];
	fma.rn.f32 	%f47, %f45, %f46, %f44;
	ld.global.f32 	%f48, [%rd46+8];
	ld.global.f32 	%f49, [%rd48+8];
	fma.rn.f32 	%f50, %f48, %f49, %f47;
	ld.global.f32 	%f51, [%rd46+12];
	ld.global.f32 	%f52, [%rd48+12];
	fma.rn.f32 	%f69, %f51, %f52, %f50;
	add.s32 	%r103, %r103, 4;
	add.s32 	%r102, %r102, 4;
$L__BB0_11:
	setp.eq.s32 	%p8, %r13, 0;
	@%p8 bra 	$L__BB0_16;
	setp.eq.s32 	%p9, %r13, 1;
	@%p9 bra 	$L__BB0_14;
	add.s32 	%r86, %r102, %r22;
	cvt.s64.s32 	%rd49, %r86;
	add.s64 	%rd50, %rd49, %rd5;
	shl.b64 	%rd51, %rd50, 2;
	add.s64 	%rd52, %rd2, %rd51;
	ld.global.f32 	%f54, [%rd52];
	mul.wide.s32 	%rd53, %r103, 4;
	add.s64 	%rd54, %rd1, %rd53;
	ld.global.f32 	%f55, [%rd54];
	fma.rn.f32 	%f56, %f54, %f55, %f69;
	ld.global.f32 	%f57, [%rd52+4];
	ld.global.f32 	%f58, [%rd54+4];
	fma.rn.f32 	%f69, %f57, %f58, %f56;
	add.s32 	%r103, %r103, 2;
	add.s32 	%r102, %r102, 2;
$L__BB0_14:
	setp.eq.s32 	%p10, %r14, 0;
	@%p10 bra 	$L__BB0_16;
	add.s32 	%r87, %r102, %r22;
	cvt.s64.s32 	%rd55, %r87;
	add.s64 	%rd56, %rd55, %rd5;
	shl.b64 	%rd57, %rd56, 2;
	add.s64 	%rd58, %rd2, %rd57;
	ld.global.f32 	%f59, [%rd58];
	mul.wide.s32 	%rd59, %r103, 4;
	add.s64 	%rd60, %rd1, %rd59;
	ld.global.f32 	%f60, [%rd60];
	fma.rn.f32 	%f69, %f59, %f60, %f69;
$L__BB0_16:
	add.s32 	%r89, %r89, 1;
	setp.ne.s32 	%p11, %r89, %r8;
	@%p11 bra 	$L__BB0_4;
$L__BB0_17:
	mul.wide.s32 	%rd61, %r88, 4;
	add.s64 	%rd62, %rd4, %rd61;
	st.global.f32 	[%rd62], %f69;
	add.s32 	%r88, %r88, %r4;
	setp.lt.s32 	%p12, %r88, %r3;
	@%p12 bra 	$L__BB0_2;
$L__BB0_18:
	ret;

}


// ===== COMPILED SASS (sm_100) =====

	.target	sm_100

	.elftype	@"ET_EXEC"


//--------------------- .note.nv.tkinfo           --------------------------
	.section	.note.nv.tkinfo,"",@"SHT_NOTE"
	.sectionflags	@"SHF_NOTE_NV_TKINFO"
	.tkinfo
        /*0018*/ 	.word	0x00000002
        /*0030*/ 	.string	""
        /*0030*/ 	.string	"ptxas"
        /*0030*/ 	.string	"Cuda compilation tools, release 13.0, V13.0.88"
        /*0030*/ 	.string	"Build cuda_13.0.r13.0/compiler.36424714_0"
        /*0030*/ 	.string	"-arch sm_100 -m 64 "



//--------------------- .note.nv.cuinfo           --------------------------
	.section	.note.nv.cuinfo,"",@"SHT_NOTE"
	.sectionflags	@"SHF_NOTE_NV_CUINFO"
        /*0018*/ 	.short	0x0002
        /*001a*/ 	.short	0x0064
        /*001c*/ 	.short	0x0082
	.zero		2


//--------------------- .nv.info                  --------------------------
	.section	.nv.info,"",@"SHT_CUDA_INFO"
	.align	4


	//----- nvinfo : EIATTR_REGCOUNT
	.align		4
        /*0000*/ 	.byte	0x04, 0x2f
        /*0002*/ 	.short	(.L_1 - .L_0)
	.align		4
.L_0:
        /*0004*/ 	.word	index@(_Z18GaussianBlurKernelPKfPfiiiiS1_)
        /*0008*/ 	.word	0x00000028


	//----- nvinfo : EIATTR_FRAME_SIZE
	.align		4
.L_1:
        /*000c*/ 	.byte	0x04, 0x11
        /*000e*/ 	.short	(.L_3 - .L_2)
	.align		4
.L_2:
        /*0010*/ 	.word	index@(_Z18GaussianBlurKernelPKfPfiiiiS1_)
        /*0014*/ 	.word	0x00000000


	//----- nvinfo : EIATTR_MIN_STACK_SIZE
	.align		4
.L_3:
        /*0018*/ 	.byte	0x04, 0x12
        /*001a*/ 	.short	(.L_5 - .L_4)
	.align		4
.L_4:
        /*001c*/ 	.word	index@(_Z18GaussianBlurKernelPKfPfiiiiS1_)
        /*0020*/ 	.word	0x00000000
.L_5:


//--------------------- .nv.compat                --------------------------
	.section	.nv.compat,"",@"SHT_CUDA_COMPAT_INFO"
	.align	4
        /*0000*/ 	.byte	0x02, 0x09, 0x00, 0x00, 0x02, 0x02, 0x01, 0x00, 0x02, 0x05, 0x05, 0x00, 0x03, 0x07, 0x01, 0x01
        /*0010*/ 	.byte	0x02, 0x03, 0x00, 0x00, 0x02, 0x06, 0x01, 0x00, 0x04, 0x0b, 0x08, 0x00, 0x09, 0x00, 0x00, 0x00
        /*0020*/ 	.byte	0x00, 0x00, 0x00, 0x00


//--------------------- .nv.info._Z18GaussianBlurKernelPKfPfiiiiS1_ --------------------------
	.section	.nv.info._Z18GaussianBlurKernelPKfPfiiiiS1_,"",@"SHT_CUDA_INFO"
	.sectionflags	@""
	.align	4


	//----- nvinfo : EIATTR_CUDA_API_VERSION
	.align		4
        /*0000*/ 	.byte	0x04, 0x37
        /*0002*/ 	.short	(.L_7 - .L_6)
.L_6:
        /*0004*/ 	.word	0x00000082


	//----- nvinfo : EIATTR_KPARAM_INFO
	.align		4
.L_7:
        /*0008*/ 	.byte	0x04, 0x17
        /*000a*/ 	.short	(.L_9 - .L_8)
.L_8:
        /*000c*/ 	.word	0x00000000
        /*0010*/ 	.short	0x0006
        /*0012*/ 	.short	0x0020
        /*0014*/ 	.byte	0x00, 0xf5, 0x21, 0x00


	//----- nvinfo : EIATTR_KPARAM_INFO
	.align		4
.L_9:
        /*0018*/ 	.byte	0x04, 0x17
        /*001a*/ 	.short	(.L_11 - .L_10)
.L_10:
        /*001c*/ 	.word	0x00000000
        /*0020*/ 	.short	0x0005
        /*0022*/ 	.short	0x001c
        /*0024*/ 	.byte	0x00, 0xf0, 0x11, 0x00


	//----- nvinfo : EIATTR_KPARAM_INFO
	.align		4
.L_11:
        /*0028*/ 	.byte	0x04, 0x17
        /*002a*/ 	.short	(.L_13 - .L_12)
.L_12:
        /*002c*/ 	.word	0x00000000
        /*0030*/ 	.short	0x0004
        /*0032*/ 	.short	0x0018
        /*0034*/ 	.byte	0x00, 0xf0, 0x11, 0x00


	//----- nvinfo : EIATTR_KPARAM_INFO
	.align		4
.L_13:
        /*0038*/ 	.byte	0x04, 0x17
        /*003a*/ 	.short	(.L_15 - .L_14)
.L_14:
        /*003c*/ 	.word	0x00000000
        /*0040*/ 	.short	0x0003
        /*0042*/ 	.short	0x0014
        /*0044*/ 	.byte	0x00, 0xf0, 0x11, 0x00


	//----- nvinfo : EIATTR_KPARAM_INFO
	.align		4
.L_15:
        /*0048*/ 	.byte	0x04, 0x17
        /*004a*/ 	.short	(.L_17 - .L_16)
.L_16:
        /*004c*/ 	.word	0x00000000
        /*0050*/ 	.short	0x0002
        /*0052*/ 	.short	0x0010
        /*0054*/ 	.byte	0x00, 0xf0, 0x11, 0x00


	//----- nvinfo : EIATTR_KPARAM_INFO
	.align		4
.L_17:
        /*0058*/ 	.byte	0x04, 0x17
        /*005a*/ 	.short	(.L_19 - .L_18)
.L_18:
        /*005c*/ 	.word	0x00000000
        /*0060*/ 	.short	0x0001
        /*0062*/ 	.short	0x0008
        /*0064*/ 	.byte	0x00, 0xf5, 0x21, 0x00


	//----- nvinfo : EIATTR_KPARAM_INFO
	.align		4
.L_19:
        /*0068*/ 	.byte	0x04, 0x17
        /*006a*/ 	.short	(.L_21 - .L_20)
.L_20:
        /*006c*/ 	.word	0x00000000
        /*0070*/ 	.short	0x0000
        /*0072*/ 	.short	0x0000
        /*0074*/ 	.byte	0x00, 0xf5, 0x21, 0x00


	//----- nvinfo : EIATTR_SPARSE_MMA_MASK
	.align		4
.L_21:
        /*0078*/ 	.byte	0x03, 0x50
        /*007a*/ 	.short	0x0000


	//----- nvinfo : EIATTR_MAXREG_COUNT
	.align		4
        /*007c*/ 	.byte	0x03, 0x1b
        /*007e*/ 	.short	0x00ff


	//----- nvinfo : EIATTR_MERCURY_ISA_VERSION
	.align		4
        /*0080*/ 	.byte	0x03, 0x5f
        /*0082*/ 	.short	0x0101


	//----- nvinfo : EIATTR_VRC_CTA_INIT_COUNT
	.align		4
        /*0084*/ 	.byte	0x02, 0x4a
	.zero		1
	.zero		1


	//----- nvinfo : EIATTR_EXIT_INSTR_OFFSETS
	.align		4
        /*0088*/ 	.byte	0x04, 0x1c
        /*008a*/ 	.short	(.L_23 - .L_22)


	//   ....[0]....
.L_22:
        /*008c*/ 	.word	0x00000080


	//   ....[1]....
        /*0090*/ 	.word	0x00001000


	//----- nvinfo : EIATTR_CRS_STACK_SIZE
	.align		4
.L_23:
        /*0094*/ 	.byte	0x04, 0x1e
        /*0096*/ 	.short	(.L_25 - .L_24)
.L_24:
        /*0098*/ 	.word	0x00000000


	//----- nvinfo : EIATTR_CBANK_PARAM_SIZE
	.align		4
.L_25:
        /*009c*/ 	.byte	0x03, 0x19
        /*009e*/ 	.short	0x0028


	//----- nvinfo : EIATTR_PARAM_CBANK
	.align		4
        /*00a0*/ 	.byte	0x04, 0x0a
        /*00a2*/ 	.short	(.L_27 - .L_26)
	.align		4
.L_26:
        /*00a4*/ 	.word	index@(.nv.constant0._Z18GaussianBlurKernelPKfPfiiiiS1_)
        /*00a8*/ 	.short	0x0380
        /*00aa*/ 	.short	0x0028


	//----- nvinfo : EIATTR_SW_WAR
	.align		4
.L_27:
        /*00ac*/ 	.byte	0x04, 0x36
        /*00ae*/ 	.short	(.L_29 - .L_28)
.L_28:
        /*00b0*/ 	.word	0x00000008
.L_29:


//--------------------- .nv.callgraph             --------------------------
	.section	.nv.callgraph,"",@"SHT_CUDA_CALLGRAPH"
	.align	4
	.sectionentsize	8
	.align		4
        /*0000*/ 	.word	0x00000000
	.align		4
        /*0004*/ 	.word	0xffffffff
	.align		4
        /*0008*/ 	.word	0x00000000
	.align		4
        /*000c*/ 	.word	0xfffffffe
	.align		4
        /*0010*/ 	.word	0x00000000
	.align		4
        /*0014*/ 	.word	0xfffffffd
	.align		4
        /*0018*/ 	.word	0x00000000
	.align		4
        /*001c*/ 	.word	0xfffffffc


//--------------------- .text._Z18GaussianBlurKernelPKfPfiiiiS1_ --------------------------
	.section	.text._Z18GaussianBlurKernelPKfPfiiiiS1_,"ax",@progbits
	.align	128
        .global         _Z18GaussianBlurKernelPKfPfiiiiS1_
        .type           _Z18GaussianBlurKernelPKfPfiiiiS1_,@function
        .size           _Z18GaussianBlurKernelPKfPfiiiiS1_,(.L_x_12 - _Z18GaussianBlurKernelPKfPfiiiiS1_)
        .other          _Z18GaussianBlurKernelPKfPfiiiiS1_,@"STO_CUDA_ENTRY STV_DEFAULT"
_Z18GaussianBlurKernelPKfPfiiiiS1_:
.text._Z18GaussianBlurKernelPKfPfiiiiS1_:
[----:B------:R-:W-:Y:S01]  /*0000*/  LDC R1, c[0x0][0x37c] ;  /* 0x0000df00ff017b82 */ /* 0x000fe20000000800 */
[----:B------:R-:W0:Y:S07]  /*0010*/  S2R R0, SR_TID.X ;  /* 0x0000000000007919 */ /* 0x000e2e0000002100 */
[----:B------:R-:W0:Y:S01]  /*0020*/  S2UR UR6, SR_CTAID.X ;  /* 0x00000000000679c3 */ /* 0x000e220000002500 */
[----:B------:R-:W1:Y:S07]  /*0030*/  LDCU.64 UR4, c[0x0][0x390] ;  /* 0x00007200ff0477ac */ /* 0x000e6e0008000a00 */
[----:B------:R-:W0:Y:S01]  /*0040*/  LDC R3, c[0x0][0x360] ;  /* 0x0000d800ff037b82 */ /* 0x000e220000000800 */
[----:B-1----:R-:W-:Y:S01]  /*0050*/  UIMAD UR4, UR5, UR4, URZ ;  /* 0x00000004050472a4 */ /* 0x002fe2000f8e02ff */
[----:B0-----:R-:W-:-:S05]  /*0060*/  IMAD R0, R3, UR6, R0 ;  /* 0x0000000603007c24 */ /* 0x001fca000f8e0200 */
[----:B------:R-:W-:-:S13]  /*0070*/  ISETP.GE.AND P0, PT, R0, UR4, PT ;  /* 0x0000000400007c0c */ /* 0x000fda000bf06270 */
[----:B------:R-:W-:Y:S05]  /*0080*/  @P0 EXIT ;  /* 0x000000000000094d */ /* 0x000fea0003800000 */
[----:B------:R-:W0:Y:S01]  /*0090*/  LDCU.64 UR4, c[0x0][0x3a0] ;  /* 0x00007400ff0477ac */ /* 0x000e220008000a00 */
[----:B------:R-:W1:Y:S01]  /*00a0*/  LDCU UR6, c[0x0][0x370] ;  /* 0x00006e00ff0677ac */ /* 0x000e620008000800 */
[----:B------:R-:W2:Y:S01]  /*00b0*/  LDCU.64 UR8, c[0x0][0x358] ;  /* 0x00006b00ff0877ac */ /* 0x000ea20008000a00 */
[----:B0-----:R-:W-:Y:S01]  /*00c0*/  UIADD3 UR4, UP0, UPT, UR4, 0x10, URZ ;  /* 0x0000001004047890 */ /* 0x001fe2000ff1e0ff */
[----:B-1----:R-:W-:-:S03]  /*00d0*/  IMAD R3, R3, UR6, RZ ;  /* 0x0000000603037c24 */ /* 0x002fc6000f8e02ff */
[----:B--2---:R-:W-:-:S12]  /*00e0*/  UIADD3.X UR5, UPT, UPT, URZ, UR5, URZ, UP0, !UPT ;  /* 0x00000005ff057290 */ /* 0x004fd800087fe4ff */
.L_x_10:
[----:B------:R-:W0:Y:S01]  /*00f0*/  LDC R5, c[0x0][0x398] ;  /* 0x0000e600ff057b82 */ /* 0x000e220000000800 */
[----:B------:R-:W-:Y:S01]  /*0100*/  IABS R8, R0 ;  /* 0x0000000000087213 */ /* 0x000fe20000000000 */
[----:B------:R-:W1:Y:S01]  /*0110*/  LDCU.64 UR6, c[0x0][0x390] ;  /* 0x00007200ff0677ac */ /* 0x000e620008000a00 */
[----:B------:R-:W-:Y:S01]  /*0120*/  BSSY.RECONVERGENT B1, `(.L_x_0) ;  /* 0x00000e5000017945 */ /* 0x000fe20003800200 */
[----:B------:R-:W-:Y:S01]  /*0130*/  IMAD.MOV.U32 R35, RZ, RZ, RZ ;  /* 0x000000ffff237224 */ /* 0x000fe200078e00ff */
[----:B0-----:R-:W-:-:S04]  /*0140*/  IABS R11, R5 ;  /* 0x00000005000b7213 */ /* 0x001fc80000000000 */
[----:B------:R-:W0:Y:S08]  /*0150*/  I2F.RP R2, R11 ;  /* 0x0000000b00027306 */ /* 0x000e300000209400 */
[----:B0-----:R-:W0:Y:S02]  /*0160*/  MUFU.RCP R2, R2 ;  /* 0x0000000200027308 */ /* 0x001e240000001000 */
[----:B0-----:R-:W-:-:S06]  /*0170*/  VIADD R6, R2, 0xffffffe ;  /* 0x0ffffffe02067836 */ /* 0x001fcc0000000000 */
[----:B------:R0:W2:Y:S02]  /*0180*/  F2I.FTZ.U32.TRUNC.NTZ R7, R6 ;  /* 0x0000000600077305 */ /* 0x0000a4000021f000 */
[----:B0-----:R-:W-:Y:S02]  /*0190*/  IMAD.MOV.U32 R6, RZ, RZ, RZ ;  /* 0x000000ffff067224 */ /* 0x001fe400078e00ff */
[----:B--2---:R-:W-:-:S04]  /*01a0*/  IMAD.MOV R4, RZ, RZ, -R7 ;  /* 0x000000ffff047224 */ /* 0x004fc800078e0a07 */
[----:B------:R-:W-:-:S04]  /*01b0*/  IMAD R9, R4, R11, RZ ;  /* 0x0000000b04097224 */ /* 0x000fc800078e02ff */
[----:B------:R-:W-:Y:S01]  /*01c0*/  IMAD.HI.U32 R7, R7, R9, R6 ;  /* 0x0000000907077227 */ /* 0x000fe200078e0006 */
[----:B------:R-:W-:-:S05]  /*01d0*/  LOP3.LUT R9, RZ, R5, RZ, 0x33, !PT ;  /* 0x00000005ff097212 */ /* 0x000fca00078e33ff */
[----:B------:R-:W-:-:S04]  /*01e0*/  IMAD.HI.U32 R4, R7, R8, RZ ;  /* 0x0000000807047227 */ /* 0x000fc800078e00ff */
[----:B------:R-:W-:-:S04]  /*01f0*/  IMAD.MOV R2, RZ, RZ, -R4 ;  /* 0x000000ffff027224 */ /* 0x000fc800078e0a04 */
[----:B------:R-:W-:-:S05]  /*0200*/  IMAD R2, R11, R2, R8 ;  /* 0x000000020b027224 */ /* 0x000fca00078e0208 */
[----:B------:R-:W-:-:S13]  /*0210*/  ISETP.GT.U32.AND P1, PT, R11, R2, PT ;  /* 0x000000020b00720c */ /* 0x000fda0003f24070 */
[----:B------:R-:W-:Y:S02]  /*0220*/  @!P1 IMAD.IADD R2, R2, 0x1, -R11 ;  /* 0x0000000102029824 */ /* 0x000fe400078e0a0b */
[----:B------:R-:W-:-:S03]  /*0230*/  @!P1 VIADD R4, R4, 0x1 ;  /* 0x0000000104049836 */ /* 0x000fc60000000000 */
[----:B------:R-:W-:Y:S02]  /*0240*/  ISETP.GE.U32.AND P0, PT, R2, R11, PT ;  /* 0x0000000b0200720c */ /* 0x000fe40003f06070 */
[----:B------:R-:W-:-:S04]  /*0250*/  LOP3.LUT R2, R0, R5, RZ, 0x3c, !PT ;  /* 0x0000000500027212 */ /* 0x000fc800078e3cff */
[----:B------:R-:W-:-:S07]  /*0260*/  ISETP.GE.AND P2, PT, R2, RZ, PT ;  /* 0x000000ff0200720c */ /* 0x000fce0003f46270 */
[----:B------:R-:W-:Y:S02]  /*0270*/  @P0 IADD3 R4, PT, PT, R4, 0x1, RZ ;  /* 0x0000000104040810 */ /* 0x000fe40007ffe0ff */
[----:B------:R-:W-:-:S04]  /*0280*/  ISETP.NE.AND P0, PT, R5, RZ, PT ;  /* 0x000000ff0500720c */ /* 0x000fc80003f05270 */
[----:B------:R-:W-:-:S05]  /*0290*/  @!P2 IMAD.MOV R4, RZ, RZ, -R4 ;  /* 0x000000ffff04a224 */ /* 0x000fca00078e0a04 */
[----:B------:R-:W-:-:S04]  /*02a0*/  SEL R6, R9, R4, !P0 ;  /* 0x0000000409067207 */ /* 0x000fc80004000000 */
[----:B------:R-:W-:-:S05]  /*02b0*/  IABS R2, R6 ;  /* 0x0000000600027213 */ /* 0x000fca0000000000 */
[----:B------:R-:W-:-:S04]  /*02c0*/  IMAD.HI.U32 R7, R7, R2, RZ ;  /* 0x0000000207077227 */ /* 0x000fc800078e00ff */
[----:B------:R-:W-:-:S04]  /*02d0*/  IMAD.MOV R4, RZ, RZ, -R7 ;  /* 0x000000ffff047224 */ /* 0x000fc800078e0a07 */
[----:B------:R-:W-:Y:S02]  /*02e0*/  IMAD R2, R11, R4, R2 ;  /* 0x000000040b027224 */ /* 0x000fe400078e0202 */
[----:B------:R-:W-:-:S03]  /*02f0*/  IMAD.MOV R4, RZ, RZ, -R6 ;  /* 0x000000ffff047224 */ /* 0x000fc600078e0a06 */
[----:B------:R-:W-:Y:S01]  /*0300*/  ISETP.GT.U32.AND P2, PT, R11, R2, PT ;  /* 0x000000020b00720c */ /* 0x000fe20003f44070 */
[----:B------:R-:W-:-:S12]  /*0310*/  IMAD R4, R5, R4, R0 ;  /* 0x0000000405047224 */ /* 0x000fd800078e0200 */
[----:B------:R-:W-:Y:S02]  /*0320*/  @!P2 IMAD.IADD R2, R2, 0x1, -R11 ;  /* 0x000000010202a824 */ /* 0x000fe400078e0a0b */
[----:B------:R-:W-:-:S03]  /*0330*/  @!P2 VIADD R7, R7, 0x1 ;  /* 0x000000010707a836 */ /* 0x000fc60000000000 */
[----:B------:R-:W-:Y:S02]  /*0340*/  ISETP.GE.U32.AND P1, PT, R2, R11, PT ;  /* 0x0000000b0200720c */ /* 0x000fe40003f26070 */
[----:B------:R-:W-:-:S04]  /*0350*/  LOP3.LUT R2, R6, R5, RZ, 0x3c, !PT ;  /* 0x0000000506027212 */ /* 0x000fc800078e3cff */
[----:B------:R-:W-:-:S07]  /*0360*/  ISETP.GE.AND P3, PT, R2, RZ, PT ;  /* 0x000000ff0200720c */ /* 0x000fce0003f66270 */
[----:B------:R-:W-:-:S06]  /*0370*/  @P1 VIADD R7, R7, 0x1 ;  /* 0x0000000107071836 */ /* 0x000fcc0000000000 */
[----:B------:R-:W-:-:S05]  /*0380*/  @!P3 IMAD.MOV R7, RZ, RZ, -R7 ;  /* 0x000000ffff07b224 */ /* 0x000fca00078e0a07 */
[----:B------:R-:W-:-:S04]  /*0390*/  SEL R9, R9, R7, !P0 ;  /* 0x0000000709097207 */ /* 0x000fc80004000000 */
[----:B------:R-:W-:-:S05]  /*03a0*/  IADD3 R2, PT, PT, -R9, RZ, RZ ;  /* 0x000000ff09027210 */ /* 0x000fca0007ffe1ff */
[----:B------:R-:W-:Y:S01]  /*03b0*/  IMAD R2, R5, R2, R6 ;  /* 0x0000000205027224 */ /* 0x000fe200078e0206 */
[----:B------:R-:W-:-:S04]  /*03c0*/  VIMNMX R6, PT, PT, RZ, R4, !PT ;  /* 0x00000004ff067248 */ /* 0x000fc80007fe0100 */
[----:B------:R-:W-:Y:S02]  /*03d0*/  VIMNMX R7, PT, PT, RZ, R2, !PT ;  /* 0x00000002ff077248 */ /* 0x000fe40007fe0100 */
[-C--:B-1----:R-:W-:Y:S02]  /*03e0*/  VIADDMNMX R2, R2, R5.reuse, UR7, PT ;  /* 0x0000000702027e46 */ /* 0x082fe4000b800105 */
[----:B------:R-:W-:Y:S02]  /*03f0*/  VIADDMNMX R5, R4, R5, UR6, PT ;  /* 0x0000000604057e46 */ /* 0x000fe4000b800105 */
[----:B------:R-:W-:-:S13]  /*0400*/  ISETP.GE.AND P0, PT, R7, R2, PT ;  /* 0x000000020700720c */ /* 0x000fda0003f06270 */
[----:B------:R-:W-:Y:S05]  /*0410*/  @P0 BRA `(.L_x_1) ;  /* 0x0000000800d40947 */ /* 0x000fea0003800000 */
[----:B------:R-:W0:Y:S01]  /*0420*/  LDCU.64 UR6, c[0x0][0x390] ;  /* 0x00007200ff0677ac */ /* 0x000e220008000a00 */
[----:B------:R-:W-:Y:S02]  /*0430*/  IMAD.IADD R4, R5, 0x1, -R6 ;  /* 0x0000000105047824 */ /* 0x000fe400078e0a06 */
[----:B------:R-:W-:Y:S02]  /*0440*/  IMAD.MOV.U32 R35, RZ, RZ, RZ ;  /* 0x000000ffff237224 */ /* 0x000fe400078e00ff */
[----:B------:R-:W-:Y:S01]  /*0450*/  IMAD.MOV.U32 R8, RZ, RZ, RZ ;  /* 0x000000ffff087224 */ /* 0x000fe200078e00ff */
[----:B------:R-:W-:-:S05]  /*0460*/  LOP3.LUT R4, R4, 0x7, RZ, 0xc0, !PT ;  /* 0x0000000704047812 */ /* 0x000fca00078ec0ff */
[----:B------:R-:W-:-:S05]  /*0470*/  VIADD R4, R4, 0xffffffff ;  /* 0xffffffff04047836 */ /* 0x000fca0000000000 */
[----:B------:R-:W-:Y:S01]  /*0480*/  ISETP.GE.U32.AND P0, PT, R4, 0x3, PT ;  /* 0x000000030400780c */ /* 0x000fe20003f06070 */
[----:B0-----:R-:W-:-:S06]  /*0490*/  UIMAD UR6, UR7, UR6, URZ ;  /* 0x00000006070672a4 */ /* 0x001fcc000f8e02ff */
[----:B------:R-:W-:-:S07]  /*04a0*/  IMAD R9, R9, UR6, RZ ;  /* 0x0000000609097c24 */ /* 0x000fce000f8e02ff */
.L_x_9:
[----:B------:R-:W-:Y:S01]  /*04b0*/  ISETP.GE.AND P1, PT, R6, R5, PT ;  /* 0x000000050600720c */ /* 0x000fe20003f26270 */
[----:B------:R-:W-:-:S12]  /*04c0*/  BSSY.RECONVERGENT B0, `(.L_x_2) ;  /* 0x00000a7000007945 */ /* 0x000fd80003800200 */
[----:B------:R-:W-:Y:S05]  /*04d0*/  @P1 BRA `(.L_x_3) ;  /* 0x0000000800941947 */ /* 0x000fea0003800000 */
[----:B------:R-:W-:Y:S01]  /*04e0*/  IADD3 R4, PT, PT, R6, -R5, RZ ;  /* 0x8000000506047210 */ /* 0x000fe20007ffe0ff */
[----:B------:R-:W-:Y:S01]  /*04f0*/  BSSY.RECONVERGENT B2, `(.L_x_4) ;  /* 0x0000061000027945 */ /* 0x000fe20003800200 */
[----:B------:R-:W-:Y:S02]  /*0500*/  IMAD.MOV.U32 R10, RZ, RZ, R6 ;  /* 0x000000ffff0a7224 */ /* 0x000fe400078e0006 */
[----:B------:R-:W-:Y:S01]  /*0510*/  ISETP.GT.U32.AND P1, PT, R4, -0x8, PT ;  /* 0xfffffff80400780c */ /* 0x000fe20003f24070 */
[----:B------:R-:W-:-:S12]  /*0520*/  IMAD.MOV.U32 R11, RZ, RZ, R8 ;  /* 0x000000ffff0b7224 */ /* 0x000fd800078e0008 */
[----:B------:R-:W-:Y:S05]  /*0530*/  @P1 BRA `(.L_x_5) ;  /* 0x0000000400701947 */ /* 0x000fea0003800000 */
[----:B------:R-:W0:Y:S01]  /*0540*/  LDCU UR6, c[0x0][0x390] ;  /* 0x00007200ff0677ac */ /* 0x000e220008000800 */
[--C-:B------:R-:W-:Y:S01]  /*0550*/  IMAD.IADD R12, R5, 0x1, -R6.reuse ;  /* 0x00000001050c7824 */ /* 0x100fe200078e0a06 */
[C---:B------:R-:W-:Y:S01]  /*0560*/  IADD3 R30, PT, PT, R6.reuse, 0x4, RZ ;  /* 0x00000004061e7810 */ /* 0x040fe20007ffe0ff */
[C---:B------:R-:W-:Y:S02]  /*0570*/  VIADD R4, R6.reuse, 0x6 ;  /* 0x0000000606047836 */ /* 0x040fe40000000000 */
[----:B------:R-:W-:Y:S01]  /*0580*/  VIADD R36, R6, 0x2 ;  /* 0x0000000206247836 */ /* 0x000fe20000000000 */
[----:B------:R-:W-:Y:S01]  /*0590*/  LOP3.LUT R13, R12, 0xfffffff8, RZ, 0xc0, !PT ;  /* 0xfffffff80c0d7812 */ /* 0x000fe200078ec0ff */
[----:B------:R-:W-:Y:S02]  /*05a0*/  VIADD R14, R6, 0x3 ;  /* 0x00000003060e7836 */ /* 0x000fe40000000000 */
[----:B------:R-:W-:Y:S02]  /*05b0*/  IMAD.MOV.U32 R10, RZ, RZ, R6 ;  /* 0x000000ffff0a7224 */ /* 0x000fe400078e0006 */
[----:B------:R-:W-:-:S02]  /*05c0*/  IMAD.MOV.U32 R11, RZ, RZ, R8 ;  /* 0x000000ffff0b7224 */ /* 0x000fc400078e0008 */
[----:B------:R-:W-:Y:S02]  /*05d0*/  IMAD.MOV R13, RZ, RZ, -R13 ;  /* 0x000000ffff0d7224 */ /* 0x000fe400078e0a0d */
[C---:B0-----:R-:W-:Y:S02]  /*05e0*/  IMAD R12, R7.reuse, UR6, R6 ;  /* 0x00000006070c7c24 */ /* 0x041fe4000f8e0206 */
[C---:B------:R-:W-:Y:S02]  /*05f0*/  IMAD R15, R7.reuse, UR6, R4 ;  /* 0x00000006070f7c24 */ /* 0x040fe4000f8e0204 */
[C---:B------:R-:W-:Y:S01]  /*0600*/  IMAD R36, R7.reuse, UR6, R36 ;  /* 0x0000000607247c24 */ /* 0x040fe2000f8e0224 */
[----:B------:R-:W-:Y:S01]  /*0610*/  IADD3 R32, PT, PT, R12, 0x5, RZ ;  /* 0x000000050c207810 */ /* 0x000fe20007ffe0ff */
[C---:B------:R-:W-:Y:S02]  /*0620*/  IMAD R14, R7.reuse, UR6, R14 ;  /* 0x00000006070e7c24 */ /* 0x040fe4000f8e020e */
[----:B------:R-:W-:-:S02]  /*0630*/  IMAD R30, R7, UR6, R30 ;  /* 0x00000006071e7c24 */ /* 0x000fc4000f8e021e */
[C---:B------:R-:W-:Y:S02]  /*0640*/  VIADD R4, R12.reuse, 0x1 ;  /* 0x000000010c047836 */ /* 0x040fe40000000000 */
[----:B------:R-:W-:-:S07]  /*0650*/  VIADD R34, R12, 0x7 ;  /* 0x000000070c227836 */ /* 0x000fce0000000000 */
.L_x_6:
[----:B------:R-:W0:Y:S01]  /*0660*/  LDCU.64 UR6, c[0x0][0x380] ;  /* 0x00007000ff0677ac */ /* 0x000e220008000a00 */
[----:B------:R-:W-:Y:S02]  /*0670*/  SHF.R.S32.HI R27, RZ, 0x1f, R9 ;  /* 0x0000001fff1b7819 */ /* 0x000fe40000011409 */
[C---:B------:R-:W-:Y:S02]  /*0680*/  IADD3 R21, P3, PT, R9.reuse, R36, RZ ;  /* 0x0000002409157210 */ /* 0x040fe40007f7e0ff */
[C---:B------:R-:W-:Y:S02]  /*0690*/  IADD3 R17, P1, PT, R9.reuse, R14, RZ ;  /* 0x0000000e09117210 */ /* 0x040fe40007f3e0ff */
[-C--:B------:R-:W-:Y:S02]  /*06a0*/  LEA.HI.X.SX32 R22, R36, R27.reuse, 0x1, P3 ;  /* 0x0000001b24167211 */ /* 0x080fe400018f0eff */
[----:B------:R-:W-:Y:S02]  /*06b0*/  LEA.HI.X.SX32 R20, R14, R27, 0x1, P1 ;  /* 0x0000001b0e147211 */ /* 0x000fe400008f0eff */
[----:B------:R-:W-:-:S04]  /*06c0*/  IADD3 R19, P2, PT, R9, R4, RZ ;  /* 0x0000000409137210 */ /* 0x000fc80007f5e0ff */
[----:B------:R-:W-:Y:S02]  /*06d0*/  LEA.HI.X.SX32 R24, R4, R27, 0x1, P2 ;  /* 0x0000001b04187211 */ /* 0x000fe400010f0eff */
[----:B0-----:R-:W-:Y:S02]  /*06e0*/  LEA R28, P3, R21, UR6, 0x2 ;  /* 0x00000006151c7c11 */ /* 0x001fe4000f8610ff */
[----:B------:R-:W-:Y:S02]  /*06f0*/  LEA R16, P1, R17, UR6, 0x2 ;  /* 0x0000000611107c11 */ /* 0x000fe4000f8210ff */
[----:B------:R-:W-:Y:S02]  /*0700*/  LEA.HI.X R29, R21, UR7, R22, 0x2, P3 ;  /* 0x00000007151d7c11 */ /* 0x000fe400098f1416 */
[----:B------:R-:W-:Y:S02]  /*0710*/  LEA.HI.X R17, R17, UR7, R20, 0x2, P1 ;  /* 0x0000000711117c11 */ /* 0x000fe400088f1414 */
[----:B------:R-:W-:Y:S01]  /*0720*/  LEA R18, P2, R19, UR6, 0x2 ;  /* 0x0000000613127c11 */ /* 0x000fe2000f8410ff */
[----:B------:R0:W2:Y:S01]  /*0730*/  LDG.E R31, desc[UR8][R28.64] ;  /* 0x000000081c1f7981 */ /* 0x0000a2000c1e1900 */
[----:B------:R-:W-:-:S02]  /*0740*/  IADD3 R21, P1, PT, R9, R30, RZ ;  /* 0x0000001e09157210 */ /* 0x000fc40007f3e0ff */
[----:B------:R-:W-:Y:S01]  /*0750*/  LEA.HI.X R19, R19, UR7, R24, 0x2, P2 ;  /* 0x0000000713137c11 */ /* 0x000fe200090f1418 */
[----:B------:R-:W3:Y:S01]  /*0760*/  LDG.E R16, desc[UR8][R16.64] ;  /* 0x0000000810107981 */ /* 0x000ee2000c1e1900 */
[-C--:B------:R-:W-:Y:S02]  /*0770*/  LEA.HI.X.SX32 R26, R30, R27.reuse, 0x1, P1 ;  /* 0x0000001b1e1a7211 */ /* 0x080fe400008f0eff */
[----:B------:R-:W-:Y:S01]  /*0780*/  IADD3 R20, P2, PT, R9, R32, RZ ;  /* 0x0000002009147210 */ /* 0x000fe20007f5e0ff */
[----:B------:R1:W4:Y:S01]  /*0790*/  LDG.E R33, desc[UR8][R18.64] ;  /* 0x0000000812217981 */ /* 0x000322000c1e1900 */
[C---:B------:R-:W-:Y:S02]  /*07a0*/  LEA R22, P1, R21.reuse, UR6, 0x2 ;  /* 0x0000000615167c11 */ /* 0x040fe4000f8210ff */
[----:B------:R-:W-:Y:S02]  /*07b0*/  LEA.HI.X.SX32 R25, R32, R27, 0x1, P2 ;  /* 0x0000001b20197211 */ /* 0x000fe400010f0eff */
[----:B------:R-:W-:-:S02]  /*07c0*/  LEA.HI.X R23, R21, UR7, R26, 0x2, P1 ;  /* 0x0000000715177c11 */ /* 0x000fc400088f141a */
[C---:B------:R-:W-:Y:S02]  /*07d0*/  LEA R24, P2, R20.reuse, UR6, 0x2 ;  /* 0x0000000614187c11 */ /* 0x040fe4000f8410ff */
[----:B------:R-:W-:Y:S01]  /*07e0*/  IADD3 R21, P1, PT, R9, R15, RZ ;  /* 0x0000000f09157210 */ /* 0x000fe20007f3e0ff */
[----:B0-----:R-:W-:Y:S01]  /*07f0*/  IMAD.U32 R28, RZ, RZ, UR4 ;  /* 0x00000004ff1c7e24 */ /* 0x001fe2000f8e00ff */
[----:B------:R-:W-:Y:S01]  /*0800*/  LEA.HI.X R25, R20, UR7, R25, 0x2, P2 ;  /* 0x0000000714197c11 */ /* 0x000fe200090f1419 */
[----:B------:R-:W-:Y:S01]  /*0810*/  IMAD.U32 R29, RZ, RZ, UR5 ;  /* 0x00000005ff1d7e24 */ /* 0x000fe2000f8e00ff */
[----:B------:R-:W-:Y:S01]  /*0820*/  LEA.HI.X.SX32 R26, R15, R27, 0x1, P1 ;  /* 0x0000001b0f1a7211 */ /* 0x000fe200008f0eff */
[----:B------:R-:W5:Y:S01]  /*0830*/  LDG.E R22, desc[UR8][R22.64] ;  /* 0x0000000816167981 */ /* 0x000f62000c1e1900 */
[----:B------:R-:W-:Y:S02]  /*0840*/  LEA R20, P1, R21, UR6, 0x2 ;  /* 0x0000000615147c11 */ /* 0x000fe4000f8210ff */
[----:B-1----:R-:W-:Y:S01]  /*0850*/  IADD3 R19, P2, PT, R9, R34, RZ ;  /* 0x0000002209137210 */ /* 0x002fe20007f5e0ff */
[----:B------:R-:W5:Y:S01]  /*0860*/  LDG.E R24, desc[UR8][R24.64] ;  /* 0x0000000818187981 */ /* 0x000f62000c1e1900 */
[----:B------:R-:W-:-:S02]  /*0870*/  LEA.HI.X R21, R21, UR7, R26, 0x2, P1 ;  /* 0x0000000715157c11 */ /* 0x000fc400088f141a */
[-C--:B------:R-:W-:Y:S02]  /*0880*/  LEA.HI.X.SX32 R26, R34, R27.reuse, 0x1, P2 ;  /* 0x0000001b221a7211 */ /* 0x080fe400010f0eff */
[----:B------:R-:W-:Y:S01]  /*0890*/  LEA R18, P1, R19, UR6, 0x2 ;  /* 0x0000000613127c11 */ /* 0x000fe2000f8210ff */
[----:B------:R-:W-:Y:S01]  /*08a0*/  IMAD.WIDE R28, R11, 0x4, R28 ;  /* 0x000000040b1c7825 */ /* 0x000fe200078e021c */
[----:B------:R-:W5:Y:S02]  /*08b0*/  LDG.E R20, desc[UR8][R20.64] ;  /* 0x0000000814147981 */ /* 0x000f64000c1e1900 */
[----:B------:R-:W-:Y:S02]  /*08c0*/  LEA.HI.X R19, R19, UR7, R26, 0x2, P1 ;  /* 0x0000000713137c11 */ /* 0x000fe400088f141a */
[----:B------:R-:W-:Y:S01]  /*08d0*/  IADD3 R37, P1, PT, R9, R12, RZ ;  /* 0x0000000c09257210 */ /* 0x000fe20007f3e0ff */
[----:B------:R-:W5:Y:S03]  /*08e0*/  LDG.E R17, desc[UR8][R28.64+0xc] ;  /* 0x00000c081c117981 */ /* 0x000f66000c1e1900 */
[----:B------:R-:W-:Y:S01]  /*08f0*/  LEA.HI.X.SX32 R27, R12, R27, 0x1, P1 ;  /* 0x0000001b0c1b7211 */ /* 0x000fe200008f0eff */
[----:B------:R-:W5:Y:S01]  /*0900*/  LDG.E R19, desc[UR8][R18.64] ;  /* 0x0000000812137981 */ /* 0x000f62000c1e1900 */
[----:B------:R-:W-:-:S03]  /*0910*/  LEA R26, P1, R37, UR6, 0x2 ;  /* 0x00000006251a7c11 */ /* 0x000fc6000f8210ff */
[----:B------:R-:W5:Y:S01]  /*0920*/  LDG.E R21, desc[UR8][R28.64] ;  /* 0x000000081c157981 */ /* 0x000f62000c1e1900 */
[----:B------:R-:W-:-:S03]  /*0930*/  LEA.HI.X R27, R37, UR7, R27, 0x2, P1 ;  /* 0x00000007251b7c11 */ /* 0x000fc600088f141b */
[----:B------:R-:W2:Y:S04]  /*0940*/  LDG.E R37, desc[UR8][R28.64+-0x10] ;  /* 0xfffff0081c257981 */ /* 0x000ea8000c1e1900 */
[----:B------:R-:W2:Y:S04]  /*0950*/  LDG.E R26, desc[UR8][R26.64] ;  /* 0x000000081a1a7981 */ /* 0x000ea8000c1e1900 */
[----:B------:R-:W3:Y:S01]  /*0960*/  LDG.E R27, desc[UR8][R28.64+-0x4] ;  /* 0xfffffc081c1b7981 */ /* 0x000ee2000c1e1900 */
[----:B--2---:R-:W-:-:S03]  /*0970*/  FFMA R37, R26, R37, R35 ;  /* 0x000000251a257223 */ /* 0x004fc60000000023 */
[----:B------:R-:W4:Y:S04]  /*0980*/  LDG.E R35, desc[UR8][R28.64+-0xc] ;  /* 0xfffff4081c237981 */ /* 0x000f28000c1e1900 */
[----:B------:R-:W2:Y:S01]  /*0990*/  LDG.E R26, desc[UR8][R28.64+0x4] ;  /* 0x000004081c1a7981 */ /* 0x000ea2000c1e1900 */
[----:B----4-:R-:W-:-:S03]  /*09a0*/  FFMA R33, R33, R35, R37 ;  /* 0x0000002321217223 */ /* 0x010fc60000000025 */
[----:B------:R-:W4:Y:S04]  /*09b0*/  LDG.E R35, desc[UR8][R28.64+-0x8] ;  /* 0xfffff8081c237981 */ /* 0x000f28000c1e1900 */
[----:B------:R-:W2:Y:S01]  /*09c0*/  LDG.E R37, desc[UR8][R28.64+0x8] ;  /* 0x000008081c257981 */ /* 0x000ea2000c1e1900 */
[----:B------:R-:W-:-:S05]  /*09d0*/  VIADD R13, R13, 0x8 ;  /* 0x000000080d0d7836 */ /* 0x000fca0000000000 */
[----:B------:R-:W-:Y:S01]  /*09e0*/  ISETP.NE.AND P1, PT, R13, RZ, PT ;  /* 0x000000ff0d00720c */ /* 0x000fe20003f25270 */
[----:B------:R-:W-:Y:S01]  /*09f0*/  VIADD R10, R10, 0x8 ;  /* 0x000000080a0a7836 */ /* 0x000fe20000000000 */
[----:B------:R-:W-:Y:S01]  /*0a00*/  IADD3 R4, PT, PT, R4, 0x8, RZ ;  /* 0x0000000804047810 */ /* 0x000fe20007ffe0ff */
[----:B------:R-:W-:Y:S01]  /*0a10*/  VIADD R36, R36, 0x8 ;  /* 0x0000000824247836 */ /* 0x000fe20000000000 */
[----:B------:R-:W-:Y:S01]  /*0a20*/  IADD3 R34, PT, PT, R34, 0x8, RZ ;  /* 0x0000000822227810 */ /* 0x000fe20007ffe0ff */
[----:B------:R-:W-:Y:S02]  /*0a30*/  VIADD R14, R14, 0x8 ;  /* 0x000000080e0e7836 */ /* 0x000fe40000000000 */
[----:B------:R-:W-:Y:S02]  /*0a40*/  VIADD R30, R30, 0x8 ;  /* 0x000000081e1e7836 */ /* 0x000fe40000000000 */
[----:B------:R-:W-:Y:S02]  /*0a50*/  VIADD R32, R32, 0x8 ;  /* 0x0000000820207836 */ /* 0x000fe40000000000 */
[----:B------:R-:W-:-:S02]  /*0a60*/  VIADD R15, R15, 0x8 ;  /* 0x000000080f0f7836 */ /* 0x000fc40000000000 */
[----:B------:R-:W-:Y:S02]  /*0a70*/  VIADD R12, R12, 0x8 ;  /* 0x000000080c0c7836 */ /* 0x000fe40000000000 */
[----:B------:R-:W-:Y:S02]  /*0a80*/  VIADD R11, R11, 0x8 ;  /* 0x000000080b0b7836 */ /* 0x000fe40000000000 */
[----:B----4-:R-:W-:-:S04]  /*0a90*/  FFMA R31, R31, R35, R33 ;  /* 0x000000231f1f7223 */ /* 0x010fc80000000021 */
[----:B---3--:R-:W-:-:S04]  /*0aa0*/  FFMA R27, R16, R27, R31 ;  /* 0x0000001b101b7223 */ /* 0x008fc8000000001f */
[----:B-----5:R-:W-:-:S04]  /*0ab0*/  FFMA R27, R22, R21, R27 ;  /* 0x00000015161b7223 */ /* 0x020fc8000000001b */
[----:B--2---:R-:W-:-:S04]  /*0ac0*/  FFMA R27, R24, R26, R27 ;  /* 0x0000001a181b7223 */ /* 0x004fc8000000001b */
[----:B------:R-:W-:-:S04]  /*0ad0*/  FFMA R20, R20, R37, R27 ;  /* 0x0000002514147223 */ /* 0x000fc8000000001b */
[----:B------:R-:W-:Y:S01]  /*0ae0*/  FFMA R35, R19, R17, R20 ;  /* 0x0000001113237223 */ /* 0x000fe20000000014 */
[----:B------:R-:W-:Y:S06]  /*0af0*/  @P1 BRA `(.L_x_6) ;  /* 0xfffffff800d81947 */ /* 0x000fec000383ffff */
.L_x_5:
[----:B------:R-:W-:Y:S05]  /*0b00*/  BSYNC.RECONVERGENT B2 ;  /* 0x0000000000027941 */ /* 0x000fea0003800200 */
.L_x_4:
[----:B------:R-:W-:-:S04]  /*0b10*/  IMAD.IADD R25, R5, 0x1, -R6 ;  /* 0x0000000105197824 */ /* 0x000fc800078e0a06 */
[C---:B------:R-:W-:Y:S01]  /*0b20*/  IMAD.IADD R8, R25.reuse, 0x1, R8 ;  /* 0x0000000119087824 */ /* 0x040fe200078e0208 */
[----:B------:R-:W-:-:S04]  /*0b30*/  LOP3.LUT R4, R25, 0x7, RZ, 0xc0, !PT ;  /* 0x0000000719047812 */ /* 0x000fc800078ec0ff */
[----:B------:R-:W-:-:S13]  /*0b40*/  ISETP.NE.AND P1, PT, R4, RZ, PT ;  /* 0x000000ff0400720c */ /* 0x000fda0003f25270 */
[----:B------:R-:W-:Y:S05]  /*0b50*/  @!P1 BRA `(.L_x_3) ;  /* 0x0000000000f49947 */ /* 0x000fea0003800000 */
[----:B------:R-:W-:Y:S01]  /*0b60*/  LOP3.LUT R24, R25, 0x3, RZ, 0xc0, !PT ;  /* 0x0000000319187812 */ /* 0x000fe200078ec0ff */
[----:B------:R-:W-:Y:S01]  /*0b70*/  BSSY.RECONVERGENT B2, `(.L_x_7) ;  /* 0x000001b000027945 */ /* 0x000fe20003800200 */
[----:B------:R-:W-:Y:S02]  /*0b80*/  SHF.R.S32.HI R4, RZ, 0x1f, R9 ;  /* 0x0000001fff047819 */ /* 0x000fe40000011409 */
[----:B------:R-:W-:Y:S01]  /*0b90*/  ISETP.NE.AND P1, PT, R24, RZ, PT ;  /* 0x000000ff1800720c */ /* 0x000fe20003f25270 */
[----:B------:R-:W-:-:S12]  /*0ba0*/  @!P0 BRA `(.L_x_8) ;  /* 0x00000000005c8947 */ /* 0x000fd80003800000 */
[----:B------:R-:W0:Y:S01]  /*0bb0*/  LDCU UR6, c[0x0][0x390] ;  /* 0x00007200ff0677ac */ /* 0x000e220008000800 */
[----:B------:R-:W1:Y:S01]  /*0bc0*/  LDC.64 R14, c[0x0][0x3a0] ;  /* 0x0000e800ff0e7b82 */ /* 0x000e620000000a00 */
[----:B------:R-:W2:Y:S01]  /*0bd0*/  LDCU.64 UR10, c[0x0][0x380] ;  /* 0x00007000ff0a77ac */ /* 0x000ea20008000a00 */
[----:B0-----:R-:W-:-:S05]  /*0be0*/  IMAD R12, R7, UR6, R10 ;  /* 0x00000006070c7c24 */ /* 0x001fca000f8e020a */
[----:B------:R-:W-:Y:S01]  /*0bf0*/  IADD3 R13, P2, PT, R9, R12, RZ ;  /* 0x0000000c090d7210 */ /* 0x000fe20007f5e0ff */
[----:B-1----:R-:W-:-:S03]  /*0c00*/  IMAD.WIDE R14, R11, 0x4, R14 ;  /* 0x000000040b0e7825 */ /* 0x002fc600078e020e */
[----:B------:R-:W-:Y:S02]  /*0c10*/  LEA.HI.X.SX32 R16, R12, R4, 0x1, P2 ;  /* 0x000000040c107211 */ /* 0x000fe400010f0eff */
[C---:B--2---:R-:W-:Y:S01]  /*0c20*/  LEA R12, P2, R13.reuse, UR10, 0x2 ;  /* 0x0000000a0d0c7c11 */ /* 0x044fe2000f8410ff */
[----:B------:R-:W2:Y:S03]  /*0c30*/  LDG.E R17, desc[UR8][R14.64] ;  /* 0x000000080e117981 */ /* 0x000ea6000c1e1900 */
[----:B------:R-:W-:Y:S01]  /*0c40*/  LEA.HI.X R13, R13, UR11, R16, 0x2, P2 ;  /* 0x0000000b0d0d7c11 */ /* 0x000fe200090f1410 */
[----:B------:R-:W3:Y:S04]  /*0c50*/  LDG.E R18, desc[UR8][R14.64+0x4] ;  /* 0x000004080e127981 */ /* 0x000ee8000c1e1900 */
[----:B------:R-:W2:Y:S04]  /*0c60*/  LDG.E R16, desc[UR8][R12.64] ;  /* 0x000000080c107981 */ /* 0x000ea8000c1e1900 */
[----:B------:R-:W3:Y:S04]  /*0c70*/  LDG.E R19, desc[UR8][R12.64+0x4] ;  /* 0x000004080c137981 */ /* 0x000ee8000c1e1900 */
[----:B------:R-:W4:Y:S04]  /*0c80*/  LDG.E R20, desc[UR8][R14.64+0x8] ;  /* 0x000008080e147981 */ /* 0x000f28000c1e1900 */
[----:B------:R-:W4:Y:S04]  /*0c90*/  LDG.E R21, desc[UR8][R12.64+0x8] ;  /* 0x000008080c157981 */ /* 0x000f28000c1e1900 */
[----:B------:R-:W5:Y:S04]  /*0ca0*/  LDG.E R23, desc[UR8][R12.64+0xc] ;  /* 0x00000c080c177981 */ /* 0x000f68000c1e1900 */
[----:B------:R-:W5:Y:S01]  /*0cb0*/  LDG.E R22, desc[UR8][R14.64+0xc] ;  /* 0x00000c080e167981 */ /* 0x000f62000c1e1900 */
[----:B------:R-:W-:Y:S01]  /*0cc0*/  VIADD R10, R10, 0x4 ;  /* 0x000000040a0a7836 */ /* 0x000fe20000000000 */
[----:B------:R-:W-:Y:S01]  /*0cd0*/  IADD3 R11, PT, PT, R11, 0x4, RZ ;  /* 0x000000040b0b7810 */ /* 0x000fe20007ffe0ff */
[----:B--2---:R-:W-:-:S04]  /*0ce0*/  FFMA R16, R16, R17, R35 ;  /* 0x0000001110107223 */ /* 0x004fc80000000023 */
[----:B---3--:R-:W-:-:S04]  /*0cf0*/  FFMA R16, R19, R18, R16 ;  /* 0x0000001213107223 */ /* 0x008fc80000000010 */
[----:B----4-:R-:W-:-:S04]  /*0d00*/  FFMA R16, R21, R20, R16 ;  /* 0x0000001415107223 */ /* 0x010fc80000000010 */
[----:B-----5:R-:W-:-:S07]  /*0d10*/  FFMA R35, R23, R22, R16 ;  /* 0x0000001617237223 */ /* 0x020fce0000000010 */
.L_x_8:
[----:B------:R-:W-:Y:S05]  /*0d20*/  BSYNC.RECONVERGENT B2 ;  /* 0x0000000000027941 */ /* 0x000fea0003800200 */
.L_x_7:
[----:B------:R-:W-:Y:S05]  /*0d30*/  @!P1 BRA `(.L_x_3) ;  /* 0x00000000007c9947 */ /* 0x000fea0003800000 */
[----:B------:R-:W-:Y:S02]  /*0d40*/  ISETP.NE.AND P2, PT, R24, 0x1, PT ;  /* 0x000000011800780c */ /* 0x000fe40003f45270 */
[----:B------:R-:W-:-:S11]  /*0d50*/  LOP3.LUT P1, RZ, R25, 0x1, RZ, 0xc0, !PT ;  /* 0x0000000119ff7812 */ /* 0x000fd6000782c0ff */
[----:B------:R-:W0:Y:S08]  /*0d60*/  @P2 LDC R20, c[0x0][0x390] ;  /* 0x0000e400ff142b82 */ /* 0x000e300000000800 */
[----:B------:R-:W1:Y:S08]  /*0d70*/  @P1 LDC R22, c[0x0][0x390] ;  /* 0x0000e400ff161b82 */ /* 0x000e700000000800 */
[----:B------:R-:W2:Y:S08]  /*0d80*/  @P2 LDC.64 R16, c[0x0][0x380] ;  /* 0x0000e000ff102b82 */ /* 0x000eb00000000a00 */
[----:B------:R-:W3:Y:S01]  /*0d90*/  @P2 LDC.64 R18, c[0x0][0x3a0] ;  /* 0x0000e800ff122b82 */ /* 0x000ee20000000a00 */
[----:B0-----:R-:W-:-:S02]  /*0da0*/  @P2 IMAD R20, R7, R20, R10 ;  /* 0x0000001407142224 */ /* 0x001fc400078e020a */
[----:B------:R-:W-:-:S03]  /*0db0*/  @P2 VIADD R10, R10, 0x2 ;  /* 0x000000020a0a2836 */ /* 0x000fc60000000000 */
[----:B------:R-:W-:Y:S02]  /*0dc0*/  @P2 IADD3 R21, P3, PT, R9, R20, RZ ;  /* 0x0000001409152210 */ /* 0x000fe40007f7e0ff */
[----:B------:R-:W0:Y:S01]  /*0dd0*/  @P1 LDC.64 R14, c[0x0][0x380] ;  /* 0x0000e000ff0e1b82 */ /* 0x000e220000000a00 */
[----:B-1----:R-:W-:Y:S01]  /*0de0*/  @P1 IMAD R10, R7, R22, R10 ;  /* 0x00000016070a1224 */ /* 0x002fe200078e020a */
[----:B------:R-:W-:-:S04]  /*0df0*/  @P2 LEA.HI.X.SX32 R22, R20, R4, 0x1, P3 ;  /* 0x0000000414162211 */ /* 0x000fc800018f0eff */
[----:B------:R-:W-:Y:S02]  /*0e00*/  @P1 IADD3 R20, P3, PT, R9, R10, RZ ;  /* 0x0000000a09141210 */ /* 0x000fe40007f7e0ff */
[----:B------:R-:W1:Y:S01]  /*0e10*/  @P1 LDC.64 R12, c[0x0][0x3a0] ;  /* 0x0000e800ff0c1b82 */ /* 0x000e620000000a00 */
[C---:B--2---:R-:W-:Y:S02]  /*0e20*/  @P2 LEA R16, P4, R21.reuse, R16, 0x2 ;  /* 0x0000001015102211 */ /* 0x044fe400078810ff */
[----:B------:R-:W-:Y:S02]  /*0e30*/  @P1 LEA.HI.X.SX32 R4, R10, R4, 0x1, P3 ;  /* 0x000000040a041211 */ /* 0x000fe400018f0eff */
[----:B------:R-:W-:Y:S01]  /*0e40*/  @P2 LEA.HI.X R17, R21, R17, R22, 0x2, P4 ;  /* 0x0000001115112211 */ /* 0x000fe200020f1416 */
[----:B---3--:R-:W-:-:S04]  /*0e50*/  @P2 IMAD.WIDE R18, R11, 0x4, R18 ;  /* 0x000000040b122825 */ /* 0x008fc800078e0212 */
[----:B------:R-:W2:Y:S01]  /*0e60*/  @P2 LDG.E R10, desc[UR8][R16.64] ;  /* 0x00000008100a2981 */ /* 0x000ea2000c1e1900 */
[----:B------:R-:W-:-:S03]  /*0e70*/  @P2 VIADD R11, R11, 0x2 ;  /* 0x000000020b0b2836 */ /* 0x000fc60000000000 */
[----:B------:R-:W2:Y:S01]  /*0e80*/  @P2 LDG.E R21, desc[UR8][R18.64] ;  /* 0x0000000812152981 */ /* 0x000ea2000c1e1900 */
[----:B0-----:R-:W-:-:S03]  /*0e90*/  @P1 LEA R14, P3, R20, R14, 0x2 ;  /* 0x0000000e140e1211 */ /* 0x001fc600078610ff */
[----:B------:R-:W3:Y:S01]  /*0ea0*/  @P2 LDG.E R23, desc[UR8][R16.64+0x4] ;  /* 0x0000040810172981 */ /* 0x000ee2000c1e1900 */
[----:B------:R-:W-:-:S03]  /*0eb0*/  @P1 LEA.HI.X R15, R20, R15, R4, 0x2, P3 ;  /* 0x0000000f140f1211 */ /* 0x000fc600018f1404 */
[----:B------:R-:W3:Y:S01]  /*0ec0*/  @P2 LDG.E R4, desc[UR8][R18.64+0x4] ;  /* 0x0000040812042981 */ /* 0x000ee2000c1e1900 */
[----:B-1----:R-:W-:-:S03]  /*0ed0*/  @P1 IMAD.WIDE R12, R11, 0x4, R12 ;  /* 0x000000040b0c1825 */ /* 0x002fc600078e020c */
[----:B------:R-:W4:Y:S04]  /*0ee0*/  @P1 LDG.E R14, desc[UR8][R14.64] ;  /* 0x000000080e0e1981 */ /* 0x000f28000c1e1900 */
[----:B------:R-:W4:Y:S01]  /*0ef0*/  @P1 LDG.E R12, desc[UR8][R12.64] ;  /* 0x000000080c0c1981 */ /* 0x000f22000c1e1900 */
[----:B--2---:R-:W-:-:S04]  /*0f00*/  @P2 FFMA R10, R10, R21, R35 ;  /* 0x000000150a0a2223 */ /* 0x004fc80000000023 */
[----:B---3--:R-:W-:-:S04]  /*0f10*/  @P2 FFMA R35, R23, R4, R10 ;  /* 0x0000000417232223 */ /* 0x008fc8000000000a */
[----:B----4-:R-:W-:-:S07]  /*0f20*/  @P1 FFMA R35, R14, R12, R35 ;  /* 0x0000000c0e231223 */ /* 0x010fce0000000023 */
.L_x_3:
[----:B------:R-:W-:Y:S05]  /*0f30*/  BSYNC.RECONVERGENT B0 ;  /* 0x0000000000007941 */ /* 0x000fea0003800200 */
.L_x_2:
[----:B------:R-:W-:-:S05]  /*0f40*/  VIADD R7, R7, 0x1 ;  /* 0x0000000107077836 */ /* 0x000fca0000000000 */
[----:B------:R-:W-:-:S13]  /*0f50*/  ISETP.NE.AND P1, PT, R7, R2, PT ;  /* 0x000000020700720c */ /* 0x000fda0003f25270 */
[----:B------:R-:W-:Y:S05]  /*0f60*/  @P1 BRA `(.L_x_9) ;  /* 0xfffffff400501947 */ /* 0x000fea000383ffff */
.L_x_1:
[----:B------:R-:W-:Y:S05]  /*0f70*/  BSYNC.RECONVERGENT B1 ;  /* 0x0000000000017941 */ /* 0x000fea0003800200 */
.L_x_0:
[----:B------:R-:W0:Y:S01]  /*0f80*/  LDC.64 R4, c[0x0][0x388] ;  /* 0x0000e200ff047b82 */ /* 0x000e220000000a00 */
[----:B------:R-:W1:Y:S02]  /*0f90*/  LDCU.64 UR6, c[0x0][0x390] ;  /* 0x00007200ff0677ac */ /* 0x000e640008000a00 */
[----:B-1----:R-:W-:Y:S01]  /*0fa0*/  UIMAD UR6, UR7, UR6, URZ ;  /* 0x00000006070672a4 */ /* 0x002fe2000f8e02ff */
[----:B0-----:R-:W-:-:S04]  /*0fb0*/  IMAD.WIDE R4, R0, 0x4, R4 ;  /* 0x0000000400047825 */ /* 0x001fc800078e0204 */
[----:B------:R-:W-:Y:S01]  /*0fc0*/  IMAD.IADD R0, R3, 0x1, R0 ;  /* 0x0000000103007824 */ /* 0x000fe200078e0200 */
[----:B------:R0:W-:Y:S04]  /*0fd0*/  STG.E desc[UR8][R4.64], R35 ;  /* 0x0000002304007986 */ /* 0x0001e8000c101908 */
[----:B------:R-:W-:-:S13]  /*0fe0*/  ISETP.GE.AND P0, PT, R0, UR6, PT ;  /* 0x0000000600007c0c */ /* 0x000fda000bf06270 */
[----:B0-----:R-:W-:Y:S05]  /*0ff0*/  @!P0 BRA `(.L_x_10) ;  /* 0xfffffff0003c8947 */ /* 0x001fea000383ffff */
[----:B------:R-:W-:Y:S05]  /*1000*/  EXIT ;  /* 0x000000000000794d */ /* 0x000fea0003800000 */
.L_x_11:
[----:B------:R-:W-:-:S00]  /*1010*/  BRA `(.L_x_11) ;  /* 0xfffffffc00fc7947 */ /* 0x000fc0000383ffff */
[----:B------:R-:W-:-:S00]  /*1020*/  NOP ;  /* 0x0000000000007918 */ /* 0x000fc00000000000 */
        /* <DEDUP_REMOVED lines=13> */
.L_x_12:


//--------------------- .nv.shared.reserved.0     --------------------------
	.section	.nv.shared.reserved.0,"aw",@nobits
	.weak		__nv_reservedSMEM_offset_0_alias
	.size		__nv_reservedSMEM_offset_0_alias, 0, 64
	.other		__nv_reservedSMEM_offset_0_alias,@"STO_CUDA_RESERVED_SHARED STV_DEFAULT"
__nv_reservedSMEM_offset_0_alias:
	.zero		0
	.zero		64


//--------------------- .nv.constant0._Z18GaussianBlurKernelPKfPfiiiiS1_ --------------------------
	.section	.nv.constant0._Z18GaussianBlurKernelPKfPfiiiiS1_,"a",@progbits
	.sectionflags	@""
	.align	4
.nv.constant0._Z18GaussianBlurKernelPKfPfiiiiS1_:
	.zero		936


//--------------------- SYMBOLS --------------------------

	.type		.nv.reservedSmem.offset0,@object
	.size		.nv.reservedSmem.offset0,0x4
